//
// Generated by NVIDIA NVVM Compiler
//
// Compiler Build ID: CL-36424714
// Cuda compilation tools, release 13.0, V13.0.88
// Based on NVVM 20.0.0
//

.version 9.0
.target sm_100
.address_size 64

	// .globl	_Z9g_mat_mulPiS_S_i

.visible .entry _Z9g_mat_mulPiS_S_i(
	.param .u64 .ptr .align 1 _Z9g_mat_mulPiS_S_i_param_0,
	.param .u64 .ptr .align 1 _Z9g_mat_mulPiS_S_i_param_1,
	.param .u64 .ptr .align 1 _Z9g_mat_mulPiS_S_i_param_2,
	.param .u32 _Z9g_mat_mulPiS_S_i_param_3
)
{
	.reg .pred 	%p<10>;
	.reg .b32 	%r<96>;
	.reg .b64 	%rd<51>;

	ld.param.u64 	%rd11, [_Z9g_mat_mulPiS_S_i_param_0];
	ld.param.u64 	%rd12, [_Z9g_mat_mulPiS_S_i_param_1];
	ld.param.u64 	%rd10, [_Z9g_mat_mulPiS_S_i_param_2];
	ld.param.u32 	%r27, [_Z9g_mat_mulPiS_S_i_param_3];
	cvta.to.global.u64 	%rd1, %rd12;
	cvta.to.global.u64 	%rd2, %rd11;
	mov.u32 	%r28, %ctaid.x;
	mov.u32 	%r29, %ntid.x;
	mov.u32 	%r30, %tid.x;
	mad.lo.s32 	%r1, %r28, %r29, %r30;
	setp.lt.s32 	%p1, %r27, 1;
	@%p1 bra 	$L__BB0_12;
	cvta.to.global.u64 	%rd13, %rd10;
	rem.s32 	%r2, %r1, %r27;
	mul.wide.s32 	%rd14, %r1, 4;
	add.s64 	%rd3, %rd13, %rd14;
	ld.global.u32 	%r90, [%rd3];
	and.b32  	%r4, %r27, 7;
	setp.lt.u32 	%p2, %r27, 8;
	mov.b32 	%r93, 0;
	@%p2 bra 	$L__BB0_4;
	and.b32  	%r32, %r27, 2147483640;
	neg.s32 	%r88, %r32;
	mul.wide.u32 	%rd15, %r27, 8;
	add.s64 	%rd4, %rd1, %rd15;
	mul.wide.u32 	%rd16, %r27, 12;
	add.s64 	%rd5, %rd1, %rd16;
	mul.wide.u32 	%rd17, %r27, 16;
	add.s64 	%rd6, %rd1, %rd17;
	mul.wide.u32 	%rd18, %r27, 20;
	add.s64 	%rd7, %rd1, %rd18;
	mul.wide.u32 	%rd19, %r27, 24;
	add.s64 	%rd8, %rd1, %rd19;
	mul.wide.u32 	%rd20, %r27, 28;
	add.s64 	%rd9, %rd1, %rd20;
	sub.s32 	%r86, %r1, %r2;
	mov.u32 	%r87, %r2;
$L__BB0_3:
	.pragma "nounroll";
	and.b32  	%r93, %r27, 2147483640;
	mul.wide.s32 	%rd21, %r87, 4;
	mul.wide.u32 	%rd22, %r27, 4;
	add.s64 	%rd23, %rd1, %rd21;
	add.s64 	%rd24, %rd23, %rd22;
	add.s64 	%rd25, %rd4, %rd21;
	add.s64 	%rd26, %rd5, %rd21;
	add.s64 	%rd27, %rd6, %rd21;
	add.s64 	%rd28, %rd7, %rd21;
	add.s64 	%rd29, %rd8, %rd21;
	add.s64 	%rd30, %rd9, %rd21;
	mul.wide.s32 	%rd31, %r86, 4;
	add.s64 	%rd32, %rd2, %rd31;
	ld.global.u32 	%r33, [%rd32];
	ld.global.u32 	%r34, [%rd23];
	mad.lo.s32 	%r35, %r34, %r33, %r90;
	st.global.u32 	[%rd3], %r35;
	ld.global.u32 	%r36, [%rd32+4];
	ld.global.u32 	%r37, [%rd24];
	mad.lo.s32 	%r38, %r37, %r36, %r35;
	st.global.u32 	[%rd3], %r38;
	ld.global.u32 	%r39, [%rd32+8];
	ld.global.u32 	%r40, [%rd25];
	mad.lo.s32 	%r41, %r40, %r39, %r38;
	st.global.u32 	[%rd3], %r41;
	ld.global.u32 	%r42, [%rd32+12];
	ld.global.u32 	%r43, [%rd26];
	mad.lo.s32 	%r44, %r43, %r42, %r41;
	st.global.u32 	[%rd3], %r44;
	ld.global.u32 	%r45, [%rd32+16];
	ld.global.u32 	%r46, [%rd27];
	mad.lo.s32 	%r47, %r46, %r45, %r44;
	st.global.u32 	[%rd3], %r47;
	ld.global.u32 	%r48, [%rd32+20];
	ld.global.u32 	%r49, [%rd28];
	mad.lo.s32 	%r50, %r49, %r48, %r47;
	st.global.u32 	[%rd3], %r50;
	ld.global.u32 	%r51, [%rd32+24];
	ld.global.u32 	%r52, [%rd29];
	mad.lo.s32 	%r53, %r52, %r51, %r50;
	st.global.u32 	[%rd3], %r53;
	ld.global.u32 	%r54, [%rd32+28];
	ld.global.u32 	%r55, [%rd30];
	mad.lo.s32 	%r90, %r55, %r54, %r53;
	st.global.u32 	[%rd3], %r90;
	add.s32 	%r88, %r88, 8;
	shl.b32 	%r56, %r27, 3;
	add.s32 	%r87, %r87, %r56;
	add.s32 	%r86, %r86, 8;
	setp.ne.s32 	%p3, %r88, 0;
	@%p3 bra 	$L__BB0_3;
$L__BB0_4:
	setp.eq.s32 	%p4, %r4, 0;
	@%p4 bra 	$L__BB0_12;
	and.b32  	%r18, %r27, 3;
	setp.lt.u32 	%p5, %r4, 4;
	@%p5 bra 	$L__BB0_7;
	add.s32 	%r57, %r93, %r1;
	sub.s32 	%r58, %r57, %r2;
	mul.wide.s32 	%rd33, %r58, 4;
	add.s64 	%rd34, %rd2, %rd33;
	ld.global.u32 	%r59, [%rd34];
	mad.lo.s32 	%r60, %r93, %r27, %r2;
	mul.wide.s32 	%rd35, %r60, 4;
	add.s64 	%rd36, %rd1, %rd35;
	ld.global.u32 	%r61, [%rd36];
	mad.lo.s32 	%r62, %r61, %r59, %r90;
	st.global.u32 	[%rd3], %r62;
	ld.global.u32 	%r63, [%rd34+4];
	mul.wide.u32 	%rd37, %r27, 4;
	add.s64 	%rd38, %rd36, %rd37;
	ld.global.u32 	%r64, [%rd38];
	mad.lo.s32 	%r65, %r64, %r63, %r62;
	st.global.u32 	[%rd3], %r65;
	ld.global.u32 	%r66, [%rd34+8];
	add.s64 	%rd39, %rd38, %rd37;
	ld.global.u32 	%r67, [%rd39];
	mad.lo.s32 	%r68, %r67, %r66, %r65;
	st.global.u32 	[%rd3], %r68;
	ld.global.u32 	%r69, [%rd34+12];
	add.s64 	%rd40, %rd39, %rd37;
	ld.global.u32 	%r70, [%rd40];
	mad.lo.s32 	%r90, %r70, %r69, %r68;
	st.global.u32 	[%rd3], %r90;
	add.s32 	%r93, %r93, 4;
$L__BB0_7:
	setp.eq.s32 	%p6, %r18, 0;
	@%p6 bra 	$L__BB0_12;
	setp.eq.s32 	%p7, %r18, 1;
	@%p7 bra 	$L__BB0_10;
	add.s32 	%r71, %r93, %r1;
	sub.s32 	%r72, %r71, %r2;
	mul.wide.s32 	%rd41, %r72, 4;
	add.s64 	%rd42, %rd2, %rd41;
	ld.global.u32 	%r73, [%rd42];
	mad.lo.s32 	%r74, %r93, %r27, %r2;
	mul.wide.s32 	%rd43, %r74, 4;
	add.s64 	%rd44, %rd1, %rd43;
	ld.global.u32 	%r75, [%rd44];
	mad.lo.s32 	%r76, %r75, %r73, %r90;
	st.global.u32 	[%rd3], %r76;
	ld.global.u32 	%r77, [%rd42+4];
	mul.wide.u32 	%rd45, %r27, 4;
	add.s64 	%rd46, %rd44, %rd45;
	ld.global.u32 	%r78, [%rd46];
	mad.lo.s32 	%r90, %r78, %r77, %r76;
	st.global.u32 	[%rd3], %r90;
	add.s32 	%r93, %r93, 2;
$L__BB0_10:
	and.b32  	%r79, %r27, 1;
	setp.eq.b32 	%p8, %r79, 1;
	not.pred 	%p9, %p8;
	@%p9 bra 	$L__BB0_12;
	add.s32 	%r80, %r93, %r1;
	sub.s32 	%r81, %r80, %r2;
	mul.wide.s32 	%rd47, %r81, 4;
	add.s64 	%rd48, %rd2, %rd47;
	ld.global.u32 	%r82, [%rd48];
	mad.lo.s32 	%r83, %r93, %r27, %r2;
	mul.wide.s32 	%rd49, %r83, 4;
	add.s64 	%rd50, %rd1, %rd49;
	ld.global.u32 	%r84, [%rd50];
	mad.lo.s32 	%r85, %r84, %r82, %r90;
	st.global.u32 	[%rd3], %r85;
$L__BB0_12:
	ret;

}
	// .globl	_Z13gpu_transposePiS_i
.visible .entry _Z13gpu_transposePiS_i(
	.param .u64 .ptr .align 1 _Z13gpu_transposePiS_i_param_0,
	.param .u64 .ptr .align 1 _Z13gpu_transposePiS_i_param_1,
	.param .u32 _Z13gpu_transposePiS_i_param_2
)
{
	.reg .b32 	%r<11>;
	.reg .b64 	%rd<9>;

	ld.param.u64 	%rd1, [_Z13gpu_transposePiS_i_param_0];
	ld.param.u64 	%rd2, [_Z13gpu_transposePiS_i_param_1];
	ld.param.u32 	%r1, [_Z13gpu_transposePiS_i_param_2];
	cvta.to.global.u64 	%rd3, %rd2;
	cvta.to.global.u64 	%rd4, %rd1;
	mov.u32 	%r2, %ctaid.x;
	mov.u32 	%r3, %ntid.x;
	mov.u32 	%r4, %tid.x;
	mad.lo.s32 	%r5, %r2, %r3, %r4;
	div.s32 	%r6, %r5, %r1;
	mul.lo.s32 	%r7, %r6, %r1;
	sub.s32 	%r8, %r5, %r7;
	mul.wide.s32 	%rd5, %r5, 4;
	add.s64 	%rd6, %rd4, %rd5;
	ld.global.u32 	%r9, [%rd6];
	mad.lo.s32 	%r10, %r8, %r1, %r6;
	mul.wide.s32 	%rd7, %r10, 4;
	add.s64 	%rd8, %rd3, %rd7;
	st.global.u32 	[%rd8], %r9;
	ret;

}


// ===== COMPILED SASS (sm_100) =====

	.target	sm_100

	.elftype	@"ET_EXEC"


//--------------------- .note.nv.tkinfo           --------------------------
	.section	.note.nv.tkinfo,"",@"SHT_NOTE"
	.sectionflags	@"SHF_NOTE_NV_TKINFO"
	.tkinfo
        /*0018*/ 	.word	0x00000002
        /*0030*/ 	.string	""
        /*0030*/ 	.string	"ptxas"
        /*0030*/ 	.string	"Cuda compilation tools, release 13.0, V13.0.88"
        /*0030*/ 	.string	"Build cuda_13.0.r13.0/compiler.36424714_0"
        /*0030*/ 	.string	"-arch sm_100 -m 64 "



//--------------------- .note.nv.cuinfo           --------------------------
	.section	.note.nv.cuinfo,"",@"SHT_NOTE"
	.sectionflags	@"SHF_NOTE_NV_CUINFO"
        /*0018*/ 	.short	0x0002
        /*001a*/ 	.short	0x0064
        /*001c*/ 	.short	0x0082
	.zero		2


//--------------------- .nv.info                  --------------------------
	.section	.nv.info,"",@"SHT_CUDA_INFO"
	.align	4


	//----- nvinfo : EIATTR_REGCOUNT
	.align		4
        /*0000*/ 	.byte	0x04, 0x2f
        /*0002*/ 	.short	(.L_1 - .L_0)
	.align		4
.L_0:
        /*0004*/ 	.word	index@(_Z9g_mat_mulPiS_S_i)
        /*0008*/ 	.word	0x00000018


	//----- nvinfo : EIATTR_FRAME_SIZE
	.align		4
.L_1:
        /*000c*/ 	.byte	0x04, 0x11
        /*000e*/ 	.short	(.L_3 - .L_2)
	.align		4
.L_2:
        /*0010*/ 	.word	index@(_Z9g_mat_mulPiS_S_i)
        /*0014*/ 	.word	0x00000000


	//----- nvinfo : EIATTR_REGCOUNT
	.align		4
.L_3:
        /*0018*/ 	.byte	0x04, 0x2f
        /*001a*/ 	.short	(.L_5 - .L_4)
	.align		4
.L_4:
        /*001c*/ 	.word	index@(_Z13gpu_transposePiS_i)
        /*0020*/ 	.word	0x00000010


	//----- nvinfo : EIATTR_FRAME_SIZE
	.align		4
.L_5:
        /*0024*/ 	.byte	0x04, 0x11
        /*0026*/ 	.short	(.L_7 - .L_6)
	.align		4
.L_6:
        /*0028*/ 	.word	index@(_Z13gpu_transposePiS_i)
        /*002c*/ 	.word	0x00000000


	//----- nvinfo : EIATTR_MIN_STACK_SIZE
	.align		4
.L_7:
        /*0030*/ 	.byte	0x04, 0x12
        /*0032*/ 	.short	(.L_9 - .L_8)
	.align		4
.L_8:
        /*0034*/ 	.word	index@(_Z13gpu_transposePiS_i)
        /*0038*/ 	.word	0x00000000


	//----- nvinfo : EIATTR_MIN_STACK_SIZE
	.align		4
.L_9:
        /*003c*/ 	.byte	0x04, 0x12
        /*003e*/ 	.short	(.L_11 - .L_10)
	.align		4
.L_10:
        /*0040*/ 	.word	index@(_Z9g_mat_mulPiS_S_i)
        /*0044*/ 	.word	0x00000000
.L_11:


//--------------------- .nv.compat                --------------------------
	.section	.nv.compat,"",@"SHT_CUDA_COMPAT_INFO"
	.align	4
        /*0000*/ 	.byte	0x02, 0x09, 0x00, 0x00, 0x02, 0x02, 0x01, 0x00, 0x02, 0x05, 0x05, 0x00, 0x03, 0x07, 0x01, 0x01
        /*0010*/ 	.byte	0x02, 0x03, 0x00, 0x00, 0x02, 0x06, 0x01, 0x00, 0x04, 0x0b, 0x08, 0x00, 0x09, 0x00, 0x00, 0x00
        /*0020*/ 	.byte	0x00, 0x00, 0x00, 0x00


//--------------------- .nv.info._Z13gpu_transposePiS_i --------------------------
	.section	.nv.info._Z13gpu_transposePiS_i,"",@"SHT_CUDA_INFO"
	.sectionflags	@""
	.align	4


	//----- nvinfo : EIATTR_CUDA_API_VERSION
	.align		4
        /*0000*/ 	.byte	0x04, 0x37
        /*0002*/ 	.short	(.L_13 - .L_12)
.L_12:
        /*0004*/ 	.word	0x00000082


	//----- nvinfo : EIATTR_KPARAM_INFO
	.align		4
.L_13:
        /*0008*/ 	.byte	0x04, 0x17
        /*000a*/ 	.short	(.L_15 - .L_14)
.L_14:
        /*000c*/ 	.word	0x00000000
        /*0010*/ 	.short	0x0002
        /*0012*/ 	.short	0x0010
        /*0014*/ 	.byte	0x00, 0xf0, 0x11, 0x00


	//----- nvinfo : EIATTR_KPARAM_INFO
	.align		4
.L_15:
        /*0018*/ 	.byte	0x04, 0x17
        /*001a*/ 	.short	(.L_17 - .L_16)
.L_16:
        /*001c*/ 	.word	0x00000000
        /*0020*/ 	.short	0x0001
        /*0022*/ 	.short	0x0008
        /*0024*/ 	.byte	0x00, 0xf5, 0x21, 0x00


	//----- nvinfo : EIATTR_KPARAM_INFO
	.align		4
.L_17:
        /*0028*/ 	.byte	0x04, 0x17
        /*002a*/ 	.short	(.L_19 - .L_18)
.L_18:
        /*002c*/ 	.word	0x00000000
        /*0030*/ 	.short	0x0000
        /*0032*/ 	.short	0x0000
        /*0034*/ 	.byte	0x00, 0xf5, 0x21, 0x00


	//----- nvinfo : EIATTR_SPARSE_MMA_MASK
	.align		4
.L_19:
        /*0038*/ 	.byte	0x03, 0x50
        /*003a*/ 	.short	0x0000


	//----- nvinfo : EIATTR_MAXREG_COUNT
	.align		4
        /*003c*/ 	.byte	0x03, 0x1b
        /*003e*/ 	.short	0x00ff


	//----- nvinfo : EIATTR_MERCURY_ISA_VERSION
	.align		4
        /*0040*/ 	.byte	0x03, 0x5f
        /*0042*/ 	.short	0x0101


	//----- nvinfo : EIATTR_VRC_CTA_INIT_COUNT
	.align		4
        /*0044*/ 	.byte	0x02, 0x4a
	.zero		1
	.zero		1


	//----- nvinfo : EIATTR_EXIT_INSTR_OFFSETS
	.align		4
        /*0048*/ 	.byte	0x04, 0x1c
        /*004a*/ 	.short	(.L_21 - .L_20)


	//   ....[0]....
.L_20:
        /*004c*/ 	.word	0x00000270


	//----- nvinfo : EIATTR_CBANK_PARAM_SIZE
	.align		4
.L_21:
        /*0050*/ 	.byte	0x03, 0x19
        /*0052*/ 	.short	0x0014


	//----- nvinfo : EIATTR_PARAM_CBANK
	.align		4
        /*0054*/ 	.byte	0x04, 0x0a
        /*0056*/ 	.short	(.L_23 - .L_22)
	.align		4
.L_22:
        /*0058*/ 	.word	index@(.nv.constant0._Z13gpu_transposePiS_i)
        /*005c*/ 	.short	0x0380
        /*005e*/ 	.short	0x0014


	//----- nvinfo : EIATTR_SW_WAR
	.align		4
.L_23:
        /*0060*/ 	.byte	0x04, 0x36
        /*0062*/ 	.short	(.L_25 - .L_24)
.L_24:
        /*0064*/ 	.word	0x00000008
.L_25:


//--------------------- .nv.info._Z9g_mat_mulPiS_S_i --------------------------
	.section	.nv.info._Z9g_mat_mulPiS_S_i,"",@"SHT_CUDA_INFO"
	.sectionflags	@""
	.align	4


	//----- nvinfo : EIATTR_CUDA_API_VERSION
	.align		4
        /*0000*/ 	.byte	0x04, 0x37
        /*0002*/ 	.short	(.L_27 - .L_26)
.L_26:
        /*0004*/ 	.word	0x00000082


	//----- nvinfo : EIATTR_KPARAM_INFO
	.align		4
.L_27:
        /*0008*/ 	.byte	0x04, 0x17
        /*000a*/ 	.short	(.L_29 - .L_28)
.L_28:
        /*000c*/ 	.word	0x00000000
        /*0010*/ 	.short	0x0003
        /*0012*/ 	.short	0x0018
        /*0014*/ 	.byte	0x00, 0xf0, 0x11, 0x00


	//----- nvinfo : EIATTR_KPARAM_INFO
	.align		4
.L_29:
        /*0018*/ 	.byte	0x04, 0x17
        /*001a*/ 	.short	(.L_31 - .L_30)
.L_30:
        /*001c*/ 	.word	0x00000000
        /*0020*/ 	.short	0x0002
        /*0022*/ 	.short	0x0010
        /*0024*/ 	.byte	0x00, 0xf5, 0x21, 0x00


	//----- nvinfo : EIATTR_KPARAM_INFO
	.align		4
.L_31:
        /*0028*/ 	.byte	0x04, 0x17
        /*002a*/ 	.short	(.L_33 - .L_32)
.L_32:
        /*002c*/ 	.word	0x00000000
        /*0030*/ 	.short	0x0001
        /*0032*/ 	.short	0x0008
        /*0034*/ 	.byte	0x00, 0xf5, 0x21, 0x00


	//----- nvinfo : EIATTR_KPARAM_INFO
	.align		4
.L_33:
        /*0038*/ 	.byte	0x04, 0x17
        /*003a*/ 	.short	(.L_35 - .L_34)
.L_34:
        /*003c*/ 	.word	0x00000000
        /*0040*/ 	.short	0x0000
        /*0042*/ 	.short	0x0000
        /*0044*/ 	.byte	0x00, 0xf5, 0x21, 0x00


	//----- nvinfo : EIATTR_SPARSE_MMA_MASK
	.align		4
.L_35:
        /*0048*/ 	.byte	0x03, 0x50
        /*004a*/ 	.short	0x0000


	//----- nvinfo : EIATTR_MAXREG_COUNT
	.align		4
        /*004c*/ 	.byte	0x03, 0x1b
        /*004e*/ 	.short	0x00ff


	//----- nvinfo : EIATTR_MERCURY_ISA_VERSION
	.align		4
        /*0050*/ 	.byte	0x03, 0x5f
        /*0052*/ 	.short	0x0101


	//----- nvinfo : EIATTR_VRC_CTA_INIT_COUNT
	.align		4
        /*0054*/ 	.byte	0x02, 0x4a
	.zero		1
	.zero		1


	//----- nvinfo : EIATTR_EXIT_INSTR_OFFSETS
	.align		4
        /*0058*/ 	.byte	0x04, 0x1c
        /*005a*/ 	.short	(.L_37 - .L_36)


	//   ....[0]....
.L_36:
        /*005c*/ 	.word	0x00000070


	//   ....[1]....
        /*0060*/ 	.word	0x000006d0


	//   ....[2]....
        /*0064*/ 	.word	0x000008f0


	//   ....[3]....
        /*0068*/ 	.word	0x00000a60


	//   ....[4]....
        /*006c*/ 	.word	0x00000b10


	//----- nvinfo : EIATTR_CBANK_PARAM_SIZE
	.align		4
.L_37:
        /*0070*/ 	.byte	0x03, 0x19
        /*0072*/ 	.short	0x001c


	//----- nvinfo : EIATTR_PARAM_CBANK
	.align		4
        /*0074*/ 	.byte	0x04, 0x0a
        /*0076*/ 	.short	(.L_39 - .L_38)
	.align		4
.L_38:
        /*0078*/ 	.word	index@(.nv.constant0._Z9g_mat_mulPiS_S_i)
        /*007c*/ 	.short	0x0380
        /*007e*/ 	.short	0x001c


	//----- nvinfo : EIATTR_SW_WAR
	.align		4
.L_39:
        /*0080*/ 	.byte	0x04, 0x36
        /*0082*/ 	.short	(.L_41 - .L_40)
.L_40:
        /*0084*/ 	.word	0x00000008
.L_41:


//--------------------- .nv.callgraph             --------------------------
	.section	.nv.callgraph,"",@"SHT_CUDA_CALLGRAPH"
	.align	4
	.sectionentsize	8
	.align		4
        /*0000*/ 	.word	0x00000000
	.align		4
        /*0004*/ 	.word	0xffffffff
	.align		4
        /*0008*/ 	.word	0x00000000
	.align		4
        /*000c*/ 	.word	0xfffffffe
	.align		4
        /*0010*/ 	.word	0x00000000
	.align		4
        /*0014*/ 	.word	0xfffffffd
	.align		4
        /*0018*/ 	.word	0x00000000
	.align		4
        /*001c*/ 	.word	0xfffffffc


//--------------------- .text._Z13gpu_transposePiS_i --------------------------
	.section	.text._Z13gpu_transposePiS_i,"ax",@progbits
	.align	128
        .global         _Z13gpu_transposePiS_i
        .type           _Z13gpu_transposePiS_i,@function
        .size           _Z13gpu_transposePiS_i,(.L_x_6 - _Z13gpu_transposePiS_i)
        .other          _Z13gpu_transposePiS_i,@"STO_CUDA_ENTRY STV_DEFAULT"
_Z13gpu_transposePiS_i:
.text._Z13gpu_transposePiS_i:
[----:B------:R-:W-:Y:S01]  /*0000*/  LDC R1, c[0x0][0x37c] ;  /* 0x0000df00ff017b82 */ /* 0x000fe20000000800 */
[----:B------:R-:W0:Y:S07]  /*0010*/  S2R R0, SR_TID.X ;  /* 0x0000000000007919 */ /* 0x000e2e0000002100 */
[----:B------:R-:W0:Y:S01]  /*0020*/  S2UR UR6, SR_CTAID.X ;  /* 0x00000000000679c3 */ /* 0x000e220000002500 */
[----:B------:R-:W1:Y:S07]  /*0030*/  LDCU.64 UR4, c[0x0][0x358] ;  /* 0x00006b00ff0477ac */ /* 0x000e6e0008000a00 */
[----:B------:R-:W0:Y:S08]  /*0040*/  LDC R7, c[0x0][0x360] ;  /* 0x0000d800ff077b82 */ /* 0x000e300000000800 */
[----:B------:R-:W2:Y:S08]  /*0050*/  LDC.64 R2, c[0x0][0x380] ;  /* 0x0000e000ff027b82 */ /* 0x000eb00000000a00 */
[----:B------:R-:W3:Y:S01]  /*0060*/  LDC R6, c[0x0][0x390] ;  /* 0x0000e400ff067b82 */ /* 0x000ee20000000800 */
[----:B0-----:R-:W-:-:S04]  /*0070*/  IMAD R7, R7, UR6, R0 ;  /* 0x0000000607077c24 */ /* 0x001fc8000f8e0200 */
[----:B--2---:R-:W-:-:S05]  /*0080*/  IMAD.WIDE R2, R7, 0x4, R2 ;  /* 0x0000000407027825 */ /* 0x004fca00078e0202 */
[----:B-1----:R0:W2:Y:S01]  /*0090*/  LDG.E R9, desc[UR4][R2.64] ;  /* 0x0000000402097981 */ /* 0x0020a2000c1e1900 */
[----:B---3--:R-:W-:-:S04]  /*00a0*/  IABS R11, R6 ;  /* 0x00000006000b7213 */ /* 0x008fc80000000000 */
[----:B------:R-:W1:Y:S01]  /*00b0*/  I2F.RP R0, R11 ;  /* 0x0000000b00007306 */ /* 0x000e620000209400 */
[----:B0-----:R-:W-:-:S07]  /*00c0*/  IABS R2, R7 ;  /* 0x0000000700027213 */ /* 0x001fce0000000000 */
[----:B-1----:R-:W0:Y:S02]  /*00d0*/  MUFU.RCP R0, R0 ;  /* 0x0000000000007308 */ /* 0x002e240000001000 */
[----:B0-----:R-:W-:-:S06]  /*00e0*/  IADD3 R4, PT, PT, R0, 0xffffffe, RZ ;  /* 0x0ffffffe00047810 */ /* 0x001fcc0007ffe0ff */
[----:B------:R0:W1:Y:S02]  /*00f0*/  F2I.FTZ.U32.TRUNC.NTZ R5, R4 ;  /* 0x0000000400057305 */ /* 0x000064000021f000 */
[----:B0-----:R-:W-:Y:S01]  /*0100*/  IMAD.MOV.U32 R4, RZ, RZ, RZ ;  /* 0x000000ffff047224 */ /* 0x001fe200078e00ff */
[----:B-1----:R-:W-:-:S05]  /*0110*/  IADD3 R8, PT, PT, RZ, -R5, RZ ;  /* 0x80000005ff087210 */ /* 0x002fca0007ffe0ff */
[----:B------:R-:W-:-:S04]  /*0120*/  IMAD R13, R8, R11, RZ ;  /* 0x0000000b080d7224 */ /* 0x000fc800078e02ff */
[----:B------:R-:W-:-:S06]  /*0130*/  IMAD.HI.U32 R5, R5, R13, R4 ;  /* 0x0000000d05057227 */ /* 0x000fcc00078e0004 */
[----:B------:R-:W-:-:S05]  /*0140*/  IMAD.HI.U32 R5, R5, R2, RZ ;  /* 0x0000000205057227 */ /* 0x000fca00078e00ff */
[----:B------:R-:W-:-:S05]  /*0150*/  IADD3 R0, PT, PT, -R5, RZ, RZ ;  /* 0x000000ff05007210 */ /* 0x000fca0007ffe1ff */
[C---:B------:R-:W-:Y:S02]  /*0160*/  IMAD R0, R11.reuse, R0, R2 ;  /* 0x000000000b007224 */ /* 0x040fe400078e0202 */
[----:B------:R-:W0:Y:S03]  /*0170*/  LDC.64 R2, c[0x0][0x388] ;  /* 0x0000e200ff027b82 */ /* 0x000e260000000a00 */
[----:B------:R-:W-:-:S13]  /*0180*/  ISETP.GT.U32.AND P2, PT, R11, R0, PT ;  /* 0x000000000b00720c */ /* 0x000fda0003f44070 */
[----:B------:R-:W-:Y:S01]  /*0190*/  @!P2 IMAD.IADD R0, R0, 0x1, -R11 ;  /* 0x000000010000a824 */ /* 0x000fe200078e0a0b */
[----:B------:R-:W-:Y:S02]  /*01a0*/  @!P2 IADD3 R5, PT, PT, R5, 0x1, RZ ;  /* 0x000000010505a810 */ /* 0x000fe40007ffe0ff */
[----:B------:R-:W-:Y:S02]  /*01b0*/  ISETP.NE.AND P2, PT, R6, RZ, PT ;  /* 0x000000ff0600720c */ /* 0x000fe40003f45270 */
[----:B------:R-:W-:Y:S02]  /*01c0*/  ISETP.GE.U32.AND P0, PT, R0, R11, PT ;  /* 0x0000000b0000720c */ /* 0x000fe40003f06070 */
[----:B------:R-:W-:-:S04]  /*01d0*/  LOP3.LUT R0, R7, R6, RZ, 0x3c, !PT ;  /* 0x0000000607007212 */ /* 0x000fc800078e3cff */
[----:B------:R-:W-:-:S07]  /*01e0*/  ISETP.GE.AND P1, PT, R0, RZ, PT ;  /* 0x000000ff0000720c */ /* 0x000fce0003f26270 */
[----:B------:R-:W-:-:S06]  /*01f0*/  @P0 VIADD R5, R5, 0x1 ;  /* 0x0000000105050836 */ /* 0x000fcc0000000000 */
[----:B------:R-:W-:Y:S02]  /*0200*/  @!P1 IADD3 R5, PT, PT, -R5, RZ, RZ ;  /* 0x000000ff05059210 */ /* 0x000fe40007ffe1ff */
[----:B------:R-:W-:-:S05]  /*0210*/  @!P2 LOP3.LUT R5, RZ, R6, RZ, 0x33, !PT ;  /* 0x00000006ff05a212 */ /* 0x000fca00078e33ff */
[----:B------:R-:W-:-:S04]  /*0220*/  IMAD.MOV R0, RZ, RZ, -R5 ;  /* 0x000000ffff007224 */ /* 0x000fc800078e0a05 */
[----:B------:R-:W-:-:S04]  /*0230*/  IMAD R0, R6, R0, R7 ;  /* 0x0000000006007224 */ /* 0x000fc800078e0207 */
[----:B------:R-:W-:-:S04]  /*0240*/  IMAD R5, R0, R6, R5 ;  /* 0x0000000600057224 */ /* 0x000fc800078e0205 */
[----:B0-----:R-:W-:-:S05]  /*0250*/  IMAD.WIDE R2, R5, 0x4, R2 ;  /* 0x0000000405027825 */ /* 0x001fca00078e0202 */
[----:B--2---:R-:W-:Y:S01]  /*0260*/  STG.E desc[UR4][R2.64], R9 ;  /* 0x0000000902007986 */ /* 0x004fe2000c101904 */
[----:B------:R-:W-:Y:S05]  /*0270*/  EXIT ;  /* 0x000000000000794d */ /* 0x000fea0003800000 */
.L_x_0:
[----:B------:R-:W-:-:S00]  /*0280*/  BRA `(.L_x_0) ;  /* 0xfffffffc00fc7947 */ /* 0x000fc0000383ffff */
[----:B------:R-:W-:-:S00]  /*0290*/  NOP ;  /* 0x0000000000007918 */ /* 0x000fc00000000000 */
        /* <DEDUP_REMOVED lines=14> */
.L_x_6:


//--------------------- .text._Z9g_mat_mulPiS_S_i --------------------------
	.section	.text._Z9g_mat_mulPiS_S_i,"ax",@progbits
	.align	128
        .global         _Z9g_mat_mulPiS_S_i
        .type           _Z9g_mat_mulPiS_S_i,@function
        .size           _Z9g_mat_mulPiS_S_i,(.L_x_7 - _Z9g_mat_mulPiS_S_i)
        .other          _Z9g_mat_mulPiS_S_i,@"STO_CUDA_ENTRY STV_DEFAULT"
_Z9g_mat_mulPiS_S_i:
.text._Z9g_mat_mulPiS_S_i:
[----:B------:R-:W-:Y:S01]  /*0000*/  LDC R1, c[0x0][0x37c] ;  /* 0x0000df00ff017b82 */ /* 0x000fe20000000800 */
[----:B------:R-:W0:Y:S01]  /*0010*/  LDCU UR5, c[0x0][0x398] ;  /* 0x00007300ff0577ac */ /* 0x000e220008000800 */
[----:B------:R-:W1:Y:S06]  /*0020*/  S2R R5, SR_TID.X ;  /* 0x0000000000057919 */ /* 0x000e6c0000002100 */
[----:B------:R-:W2:Y:S08]  /*0030*/  LDC R0, c[0x0][0x360] ;  /* 0x0000d800ff007b82 */ /* 0x000eb00000000800 */
[----:B------:R-:W3:Y:S01]  /*0040*/  S2UR UR4, SR_CTAID.X ;  /* 0x00000000000479c3 */ /* 0x000ee20000002500 */
[----:B0-----:R-:W-:-:S06]  /*0050*/  UISETP.GE.AND UP0, UPT, UR5, 0x1, UPT ;  /* 0x000000010500788c */ /* 0x001fcc000bf06270 */
[----:B------:R-:W-:-:S13]  /*0060*/  PLOP3.LUT P0, PT, PT, PT, UP0, 0x80, 0x8 ;  /* 0x000000000008781c */ /* 0x000fda0003f0f008 */
[----:B-1-3--:R-:W-:Y:S05]  /*0070*/  @!P0 EXIT ;  /* 0x000000000000894d */ /* 0x00afea0003800000 */
[----:B------:R-:W0:Y:S01]  /*0080*/  LDC.64 R2, c[0x0][0x390] ;  /* 0x0000e400ff027b82 */ /* 0x000e220000000a00 */
[----:B------:R-:W1:Y:S01]  /*0090*/  LDCU.64 UR16, c[0x0][0x358] ;  /* 0x00006b00ff1077ac */ /* 0x000e620008000a00 */
[----:B--2---:R-:W-:-:S04]  /*00a0*/  IMAD R0, R0, UR4, R5 ;  /* 0x0000000400007c24 */ /* 0x004fc8000f8e0205 */
[----:B0-----:R-:W-:-:S05]  /*00b0*/  IMAD.WIDE R2, R0, 0x4, R2 ;  /* 0x0000000400027825 */ /* 0x001fca00078e0202 */
[----:B-1----:R0:W5:Y:S01]  /*00c0*/  LDG.E R7, desc[UR16][R2.64] ;  /* 0x0000001002077981 */ /* 0x002162000c1e1900 */
[----:B------:R-:W-:Y:S01]  /*00d0*/  IABS R8, UR5 ;  /* 0x0000000500087c13 */ /* 0x000fe20008000000 */
[----:B------:R-:W-:Y:S01]  /*00e0*/  UISETP.GE.U32.AND UP0, UPT, UR5, 0x8, UPT ;  /* 0x000000080500788c */ /* 0x000fe2000bf06070 */
[----:B------:R-:W-:Y:S02]  /*00f0*/  IABS R10, R0 ;  /* 0x00000000000a7213 */ /* 0x000fe40000000000 */
[----:B------:R-:W1:Y:S01]  /*0100*/  I2F.RP R6, R8 ;  /* 0x0000000800067306 */ /* 0x000e620000209400 */
[----:B------:R-:W-:-:S07]  /*0110*/  ISETP.GE.AND P2, PT, R0, RZ, PT ;  /* 0x000000ff0000720c */ /* 0x000fce0003f46270 */
[----:B-1----:R-:W1:Y:S02]  /*0120*/  MUFU.RCP R6, R6 ;  /* 0x0000000600067308 */ /* 0x002e640000001000 */
[----:B-1----:R-:W-:-:S06]  /*0130*/  IADD3 R4, PT, PT, R6, 0xffffffe, RZ ;  /* 0x0ffffffe06047810 */ /* 0x002fcc0007ffe0ff */
[----:B------:R1:W2:Y:S02]  /*0140*/  F2I.FTZ.U32.TRUNC.NTZ R5, R4 ;  /* 0x0000000400057305 */ /* 0x0002a4000021f000 */
[----:B-1----:R-:W-:Y:S01]  /*0150*/  HFMA2 R4, -RZ, RZ, 0, 0 ;  /* 0x00000000ff047431 */ /* 0x002fe200000001ff */
[----:B--2---:R-:W-:-:S05]  /*0160*/  IADD3 R9, PT, PT, RZ, -R5, RZ ;  /* 0x80000005ff097210 */ /* 0x004fca0007ffe0ff */
[----:B------:R-:W-:-:S04]  /*0170*/  IMAD R9, R9, R8, RZ ;  /* 0x0000000809097224 */ /* 0x000fc800078e02ff */
[----:B------:R-:W-:Y:S01]  /*0180*/  IMAD.HI.U32 R5, R5, R9, R4 ;  /* 0x0000000905057227 */ /* 0x000fe200078e0004 */
[----:B------:R-:W-:-:S05]  /*0190*/  MOV R9, R10 ;  /* 0x0000000a00097202 */ /* 0x000fca0000000f00 */
[----:B------:R-:W-:-:S05]  /*01a0*/  IMAD.HI.U32 R5, R5, R9, RZ ;  /* 0x0000000905057227 */ /* 0x000fca00078e00ff */
[----:B------:R-:W-:-:S05]  /*01b0*/  IADD3 R5, PT, PT, -R5, RZ, RZ ;  /* 0x000000ff05057210 */ /* 0x000fca0007ffe1ff */
[----:B------:R-:W-:-:S05]  /*01c0*/  IMAD R5, R8, R5, R9 ;  /* 0x0000000508057224 */ /* 0x000fca00078e0209 */
[----:B------:R-:W-:-:S13]  /*01d0*/  ISETP.GT.U32.AND P0, PT, R8, R5, PT ;  /* 0x000000050800720c */ /* 0x000fda0003f04070 */
[----:B------:R-:W-:Y:S02]  /*01e0*/  @!P0 IADD3 R5, PT, PT, R5, -R8, RZ ;  /* 0x8000000805058210 */ /* 0x000fe40007ffe0ff */
[----:B------:R-:W-:Y:S02]  /*01f0*/  ISETP.NE.AND P0, PT, RZ, UR5, PT ;  /* 0x00000005ff007c0c */ /* 0x000fe4000bf05270 */
[----:B------:R-:W-:-:S13]  /*0200*/  ISETP.GT.U32.AND P1, PT, R8, R5, PT ;  /* 0x000000050800720c */ /* 0x000fda0003f24070 */
[----:B------:R-:W-:-:S04]  /*0210*/  @!P1 IADD3 R5, PT, PT, R5, -R8, RZ ;  /* 0x8000000805059210 */ /* 0x000fc80007ffe0ff */
[----:B------:R-:W-:Y:S02]  /*0220*/  @!P2 IADD3 R5, PT, PT, -R5, RZ, RZ ;  /* 0x000000ff0505a210 */ /* 0x000fe40007ffe1ff */
[----:B------:R-:W-:Y:S01]  /*0230*/  @!P0 LOP3.LUT R5, RZ, UR5, RZ, 0x33, !PT ;  /* 0x00000005ff058c12 */ /* 0x000fe2000f8e33ff */
[----:B0-----:R-:W-:Y:S06]  /*0240*/  BRA.U !UP0, `(.L_x_1) ;  /* 0x0000000508187547 */ /* 0x001fec000b800000 */
[----:B------:R-:W0:Y:S01]  /*0250*/  LDCU.64 UR18, c[0x0][0x388] ;  /* 0x00007100ff1277ac */ /* 0x000e220008000a00 */
[-C--:B------:R-:W-:Y:S02]  /*0260*/  IADD3 R6, PT, PT, R0, -R5.reuse, RZ ;  /* 0x8000000500067210 */ /* 0x080fe40007ffe0ff */
[----:B------:R-:W-:Y:S01]  /*0270*/  MOV R4, R5 ;  /* 0x0000000500047202 */ /* 0x000fe20000000f00 */
[----:B------:R-:W-:-:S04]  /*0280*/  ULOP3.LUT UR4, UR5, 0x7ffffff8, URZ, 0xc0, !UPT ;  /* 0x7ffffff805047892 */ /* 0x000fc8000f8ec0ff */
[----:B------:R-:W-:Y:S02]  /*0290*/  UIADD3 UR4, UPT, UPT, -UR4, URZ, URZ ;  /* 0x000000ff04047290 */ /* 0x000fe4000fffe1ff */
[----:B0-----:R-:W-:Y:S02]  /*02a0*/  UIMAD.WIDE.U32 UR6, UR5, 0xc, UR18 ;  /* 0x0000000c050678a5 */ /* 0x001fe4000f8e0012 */
[----:B------:R-:W-:Y:S02]  /*02b0*/  UIMAD.WIDE.U32 UR8, UR5, 0x10, UR18 ;  /* 0x00000010050878a5 */ /* 0x000fe4000f8e0012 */
[----:B------:R-:W-:Y:S02]  /*02c0*/  UIMAD.WIDE.U32 UR10, UR5, 0x14, UR18 ;  /* 0x00000014050a78a5 */ /* 0x000fe4000f8e0012 */
[----:B------:R-:W-:Y:S02]  /*02d0*/  UIMAD.WIDE.U32 UR12, UR5, 0x18, UR18 ;  /* 0x00000018050c78a5 */ /* 0x000fe4000f8e0012 */
[----:B------:R-:W-:-:S12]  /*02e0*/  UIMAD.WIDE.U32 UR14, UR5, 0x1c, UR18 ;  /* 0x0000001c050e78a5 */ /* 0x000fd8000f8e0012 */
.L_x_2:
[----:B------:R-:W0:Y:S01]  /*02f0*/  LDC.64 R8, c[0x0][0x380] ;  /* 0x0000e000ff087b82 */ /* 0x000e220000000a00 */
[----:B------:R-:W-:-:S05]  /*0300*/  HFMA2 R11, -RZ, RZ, 0, 2.384185791015625e-07 ;  /* 0x00000004ff0b7431 */ /* 0x000fca00000001ff */
[----:B------:R-:W-:-:S05]  /*0310*/  IMAD.WIDE R10, R4, R11, UR18 ;  /* 0x00000012040a7e25 */ /* 0x000fca000f8e020b */
[----:B------:R-:W2:Y:S01]  /*0320*/  LDG.E R13, desc[UR16][R10.64] ;  /* 0x000000100a0d7981 */ /* 0x000ea2000c1e1900 */
[----:B0-----:R-:W-:-:S05]  /*0330*/  IMAD.WIDE R8, R6, 0x4, R8 ;  /* 0x0000000406087825 */ /* 0x001fca00078e0208 */
[----:B------:R-:W2:Y:S01]  /*0340*/  LDG.E R12, desc[UR16][R8.64] ;  /* 0x00000010080c7981 */ /* 0x000ea2000c1e1900 */
[----:B------:R-:W-:Y:S01]  /*0350*/  MOV R15, UR5 ;  /* 0x00000005000f7c02 */ /* 0x000fe20008000f00 */
[----:B------:R-:W-:Y:S01]  /*0360*/  UIMAD.WIDE.U32 UR20, UR5, 0x8, UR18 ;  /* 0x00000008051478a5 */ /* 0x000fe2000f8e0012 */
[----:B-12--5:R-:W-:-:S03]  /*0370*/  IMAD R7, R12, R13, R7 ;  /* 0x0000000d0c077224 */ /* 0x026fc600078e0207 */
[----:B------:R-:W-:Y:S02]  /*0380*/  IMAD.WIDE.U32 R12, R15, 0x4, R10 ;  /* 0x000000040f0c7825 */ /* 0x000fe400078e000a */
[----:B------:R0:W-:Y:S04]  /*0390*/  STG.E desc[UR16][R2.64], R7 ;  /* 0x0000000702007986 */ /* 0x0001e8000c101910 */
[----:B------:R-:W2:Y:S04]  /*03a0*/  LDG.E R12, desc[UR16][R12.64] ;  /* 0x000000100c0c7981 */ /* 0x000ea8000c1e1900 */
[----:B------:R-:W2:Y:S01]  /*03b0*/  LDG.E R16, desc[UR16][R8.64+0x4] ;  /* 0x0000041008107981 */ /* 0x000ea2000c1e1900 */
[----:B------:R-:W-:-:S02]  /*03c0*/  MOV R14, UR20 ;  /* 0x00000014000e7c02 */ /* 0x000fc40008000f00 */
[----:B------:R-:W-:-:S03]  /*03d0*/  MOV R15, UR21 ;  /* 0x00000015000f7c02 */ /* 0x000fc60008000f00 */
[----:B------:R-:W-:-:S04]  /*03e0*/  IMAD.WIDE R10, R4, 0x4, R14 ;  /* 0x00000004040a7825 */ /* 0x000fc800078e020e */
[----:B--2---:R-:W-:-:S05]  /*03f0*/  IMAD R17, R16, R12, R7 ;  /* 0x0000000c10117224 */ /* 0x004fca00078e0207 */
[----:B------:R1:W-:Y:S04]  /*0400*/  STG.E desc[UR16][R2.64], R17 ;  /* 0x0000001102007986 */ /* 0x0003e8000c101910 */
[----:B------:R-:W0:Y:S04]  /*0410*/  LDG.E R10, desc[UR16][R10.64] ;  /* 0x000000100a0a7981 */ /* 0x000e28000c1e1900 */
[----:B------:R-:W0:Y:S01]  /*0420*/  LDG.E R14, desc[UR16][R8.64+0x8] ;  /* 0x00000810080e7981 */ /* 0x000e22000c1e1900 */
[----:B------:R-:W-:Y:S01]  /*0430*/  MOV R15, 0x4 ;  /* 0x00000004000f7802 */ /* 0x000fe20000000f00 */
[----:B------:R-:W-:-:S02]  /*0440*/  HFMA2 R13, -RZ, RZ, 0, 2.384185791015625e-07 ;  /* 0x00000004ff0d7431 */ /* 0x000fc400000001ff */
[----:B0-----:R-:W-:Y:S02]  /*0450*/  IMAD R7, R14, R10, R17 ;  /* 0x0000000a0e077224 */ /* 0x001fe400078e0211 */
[----:B------:R-:W-:-:S03]  /*0460*/  IMAD.WIDE R14, R4, R15, UR6 ;  /* 0x00000006040e7e25 */ /* 0x000fc6000f8e020f */
[----:B------:R-:W-:Y:S04]  /*0470*/  STG.E desc[UR16][R2.64], R7 ;  /* 0x0000000702007986 */ /* 0x000fe8000c101910 */
[----:B------:R-:W2:Y:S04]  /*0480*/  LDG.E R14, desc[UR16][R14.64] ;  /* 0x000000100e0e7981 */ /* 0x000ea8000c1e1900 */
[----:B------:R-:W2:Y:S02]  /*0490*/  LDG.E R12, desc[UR16][R8.64+0xc] ;  /* 0x00000c10080c7981 */ /* 0x000ea4000c1e1900 */
[----:B--2---:R-:W-:-:S02]  /*04a0*/  IMAD R19, R12, R14, R7 ;  /* 0x0000000e0c137224 */ /* 0x004fc400078e0207 */
[----:B------:R-:W-:-:S03]  /*04b0*/  IMAD.WIDE R12, R4, R13, UR8 ;  /* 0x00000008040c7e25 */ /* 0x000fc6000f8e020d */
[----:B------:R0:W-:Y:S04]  /*04c0*/  STG.E desc[UR16][R2.64], R19 ;  /* 0x0000001302007986 */ /* 0x0001e8000c101910 */
[----:B------:R-:W1:Y:S04]  /*04d0*/  LDG.E R12, desc[UR16][R12.64] ;  /* 0x000000100c0c7981 */ /* 0x000e68000c1e1900 */
[----:B------:R-:W1:Y:S01]  /*04e0*/  LDG.E R10, desc[UR16][R8.64+0x10] ;  /* 0x00001010080a7981 */ /* 0x000e62000c1e1900 */
[----:B------:R-:W-:Y:S01]  /*04f0*/  MOV R11, 0x4 ;  /* 0x00000004000b7802 */ /* 0x000fe20000000f00 */
[----:B------:R-:W-:-:S02]  /*0500*/  HFMA2 R15, -RZ, RZ, 0, 2.384185791015625e-07 ;  /* 0x00000004ff0f7431 */ /* 0x000fc400000001ff */
[----:B-1----:R-:W-:Y:S02]  /*0510*/  IMAD R17, R10, R12, R19 ;  /* 0x0000000c0a117224 */ /* 0x002fe400078e0213 */
[----:B------:R-:W-:-:S03]  /*0520*/  IMAD.WIDE R10, R4, R11, UR10 ;  /* 0x0000000a040a7e25 */ /* 0x000fc6000f8e020b */
[----:B------:R1:W-:Y:S04]  /*0530*/  STG.E desc[UR16][R2.64], R17 ;  /* 0x0000001102007986 */ /* 0x0003e8000c101910 */
[----:B------:R-:W2:Y:S04]  /*0540*/  LDG.E R10, desc[UR16][R10.64] ;  /* 0x000000100a0a7981 */ /* 0x000ea8000c1e1900 */
[----:B------:R-:W2:Y:S02]  /*0550*/  LDG.E R14, desc[UR16][R8.64+0x14] ;  /* 0x00001410080e7981 */ /* 0x000ea4000c1e1900 */
[----:B--2---:R-:W-:-:S02]  /*0560*/  IMAD R21, R14, R10, R17 ;  /* 0x0000000a0e157224 */ /* 0x004fc400078e0211 */
[----:B------:R-:W-:-:S03]  /*0570*/  IMAD.WIDE R14, R4, R15, UR12 ;  /* 0x0000000c040e7e25 */ /* 0x000fc6000f8e020f */
[----:B------:R1:W-:Y:S04]  /*0580*/  STG.E desc[UR16][R2.64], R21 ;  /* 0x0000001502007986 */ /* 0x0003e8000c101910 */
[----:B------:R-:W0:Y:S04]  /*0590*/  LDG.E R14, desc[UR16][R14.64] ;  /* 0x000000100e0e7981 */ /* 0x000e28000c1e1900 */
[----:B------:R-:W0:Y:S01]  /*05a0*/  LDG.E R12, desc[UR16][R8.64+0x18] ;  /* 0x00001810080c7981 */ /* 0x000e22000c1e1900 */
[----:B------:R-:W-:Y:S01]  /*05b0*/  MOV R13, 0x4 ;  /* 0x00000004000d7802 */ /* 0x000fe20000000f00 */
[----:B0-----:R-:W-:-:S04]  /*05c0*/  IMAD R19, R12, R14, R21 ;  /* 0x0000000e0c137224 */ /* 0x001fc800078e0215 */
[----:B------:R-:W-:Y:S01]  /*05d0*/  IMAD.WIDE R12, R4, R13, UR14 ;  /* 0x0000000e040c7e25 */ /* 0x000fe2000f8e020d */
[----:B------:R1:W-:Y:S04]  /*05e0*/  STG.E desc[UR16][R2.64], R19 ;  /* 0x0000001302007986 */ /* 0x0003e8000c101910 */
[----:B------:R-:W2:Y:S04]  /*05f0*/  LDG.E R10, desc[UR16][R8.64+0x1c] ;  /* 0x00001c10080a7981 */ /* 0x000ea8000c1e1900 */
[----:B------:R-:W2:Y:S01]  /*0600*/  LDG.E R12, desc[UR16][R12.64] ;  /* 0x000000100c0c7981 */ /* 0x000ea2000c1e1900 */
[----:B------:R-:W-:-:S04]  /*0610*/  UIADD3 UR4, UPT, UPT, UR4, 0x8, URZ ;  /* 0x0000000804047890 */ /* 0x000fc8000fffe0ff */
[----:B------:R-:W-:Y:S01]  /*0620*/  UISETP.NE.AND UP0, UPT, UR4, URZ, UPT ;  /* 0x000000ff0400728c */ /* 0x000fe2000bf05270 */
[----:B------:R-:W-:Y:S02]  /*0630*/  MOV R11, UR5 ;  /* 0x00000005000b7c02 */ /* 0x000fe40008000f00 */
[----:B------:R-:W-:Y:S02]  /*0640*/  IADD3 R6, PT, PT, R6, 0x8, RZ ;  /* 0x0000000806067810 */ /* 0x000fe40007ffe0ff */
[----:B------:R-:W-:Y:S01]  /*0650*/  LEA R4, R11, R4, 0x3 ;  /* 0x000000040b047211 */ /* 0x000fe200078e18ff */
[----:B--2---:R-:W-:-:S05]  /*0660*/  IMAD R7, R10, R12, R19 ;  /* 0x0000000c0a077224 */ /* 0x004fca00078e0213 */
[----:B------:R1:W-:Y:S01]  /*0670*/  STG.E desc[UR16][R2.64], R7 ;  /* 0x0000000702007986 */ /* 0x0003e2000c101910 */
[----:B------:R-:W-:Y:S05]  /*0680*/  BRA.U UP0, `(.L_x_2) ;  /* 0xfffffffd00187547 */ /* 0x000fea000b83ffff */
[----:B------:R-:W-:-:S06]  /*0690*/  ULOP3.LUT UR4, UR5, 0x7ffffff8, URZ, 0xc0, !UPT ;  /* 0x7ffffff805047892 */ /* 0x000fcc000f8ec0ff */
[----:B------:R-:W-:-:S07]  /*06a0*/  MOV R4, UR4 ;  /* 0x0000000400047c02 */ /* 0x000fce0008000f00 */
.L_x_1:
[----:B------:R-:W-:-:S06]  /*06b0*/  ULOP3.LUT UR4, UR5, 0x7, URZ, 0xc0, !UPT ;  /* 0x0000000705047892 */ /* 0x000fcc000f8ec0ff */
[----:B------:R-:W-:-:S13]  /*06c0*/  ISETP.NE.AND P0, PT, RZ, UR4, PT ;  /* 0x00000004ff007c0c */ /* 0x000fda000bf05270 */
[----:B------:R-:W-:Y:S05]  /*06d0*/  @!P0 EXIT ;  /* 0x000000000000894d */ /* 0x000fea0003800000 */
[----:B------:R-:W-:Y:S02]  /*06e0*/  UISETP.GE.U32.AND UP0, UPT, UR4, 0x4, UPT ;  /* 0x000000040400788c */ /* 0x000fe4000bf06070 */
[----:B------:R-:W-:-:S07]  /*06f0*/  ULOP3.LUT UR4, UR5, 0x3, URZ, 0xc0, !UPT ;  /* 0x0000000305047892 */ /* 0x000fce000f8ec0ff */
[----:B------:R-:W-:Y:S05]  /*0700*/  BRA.U !UP0, `(.L_x_3) ;  /* 0x0000000108747547 */ /* 0x000fea000b800000 */
[----:B------:R-:W0:Y:S01]  /*0710*/  LDC.64 R8, c[0x0][0x380] ;  /* 0x0000e000ff087b82 */ /* 0x000e220000000a00 */
[----:B------:R-:W-:Y:S01]  /*0720*/  IADD3 R13, PT, PT, -R5, R4, R0 ;  /* 0x00000004050d7210 */ /* 0x000fe20007ffe100 */
[----:B------:R-:W-:-:S06]  /*0730*/  IMAD R15, R4, UR5, R5 ;  /* 0x00000005040f7c24 */ /* 0x000fcc000f8e0205 */
[----:B------:R-:W2:Y:S01]  /*0740*/  LDC.64 R10, c[0x0][0x388] ;  /* 0x0000e200ff0a7b82 */ /* 0x000ea20000000a00 */
[----:B0-----:R-:W-:-:S05]  /*0750*/  IMAD.WIDE R8, R13, 0x4, R8 ;  /* 0x000000040d087825 */ /* 0x001fca00078e0208 */
[----:B------:R-:W3:Y:S01]  /*0760*/  LDG.E R6, desc[UR16][R8.64] ;  /* 0x0000001008067981 */ /* 0x000ee2000c1e1900 */
[----:B--2---:R-:W-:-:S05]  /*0770*/  IMAD.WIDE R10, R15, 0x4, R10 ;  /* 0x000000040f0a7825 */ /* 0x004fca00078e020a */
[----:B------:R-:W3:Y:S01]  /*0780*/  LDG.E R12, desc[UR16][R10.64] ;  /* 0x000000100a0c7981 */ /* 0x000ee2000c1e1900 */
[----:B------:R-:W-:Y:S01]  /*0790*/  MOV R13, UR5 ;  /* 0x00000005000d7c02 */ /* 0x000fe20008000f00 */
[----:B---3-5:R-:W-:-:S04]  /*07a0*/  IMAD R15, R6, R12, R7 ;  /* 0x0000000c060f7224 */ /* 0x028fc800078e0207 */
[----:B-1----:R-:W-:Y:S01]  /*07b0*/  IMAD.WIDE.U32 R6, R13, 0x4, R10 ;  /* 0x000000040d067825 */ /* 0x002fe200078e000a */
[----:B------:R0:W-:Y:S04]  /*07c0*/  STG.E desc[UR16][R2.64], R15 ;  /* 0x0000000f02007986 */ /* 0x0001e8000c101910 */
[----:B------:R-:W2:Y:S04]  /*07d0*/  LDG.E R12, desc[UR16][R8.64+0x4] ;  /* 0x00000410080c7981 */ /* 0x000ea8000c1e1900 */
[----:B------:R-:W2:Y:S01]  /*07e0*/  LDG.E R13, desc[UR16][R6.64] ;  /* 0x00000010060d7981 */ /* 0x000ea2000c1e1900 */
[----:B------:R-:W-:Y:S01]  /*07f0*/  MOV R19, UR5 ;  /* 0x0000000500137c02 */ /* 0x000fe20008000f00 */
[----:B--2---:R-:W-:-:S04]  /*0800*/  IMAD R17, R12, R13, R15 ;  /* 0x0000000d0c117224 */ /* 0x004fc800078e020f */
[----:B------:R-:W-:Y:S01]  /*0810*/  IMAD.WIDE.U32 R12, R19, 0x4, R6 ;  /* 0x00000004130c7825 */ /* 0x000fe200078e0006 */
        /* <DEDUP_REMOVED lines=9> */
[----:B------:R-:W-:Y:S01]  /*08b0*/  IADD3 R4, PT, PT, R4, 0x4, RZ ;  /* 0x0000000404047810 */ /* 0x000fe20007ffe0ff */
[----:B--2---:R-:W-:-:S05]  /*08c0*/  IMAD R7, R6, R10, R19 ;  /* 0x0000000a06077224 */ /* 0x004fca00078e0213 */
[----:B------:R0:W-:Y:S02]  /*08d0*/  STG.E desc[UR16][R2.64], R7 ;  /* 0x0000000702007986 */ /* 0x0001e4000c101910 */
.L_x_3:
[----:B------:R-:W-:-:S13]  /*08e0*/  ISETP.NE.AND P0, PT, RZ, UR4, PT ;  /* 0x00000004ff007c0c */ /* 0x000fda000bf05270 */
[----:B------:R-:W-:Y:S05]  /*08f0*/  @!P0 EXIT ;  /* 0x000000000000894d */ /* 0x000fea0003800000 */
[----:B------:R-:W-:-:S09]  /*0900*/  UISETP.NE.AND UP0, UPT, UR4, 0x1, UPT ;  /* 0x000000010400788c */ /* 0x000fd2000bf05270 */
[----:B------:R-:W-:Y:S05]  /*0910*/  BRA.U !UP0, `(.L_x_4) ;  /* 0x0000000108447547 */ /* 0x000fea000b800000 */
[----:B------:R-:W2:Y:S01]  /*0920*/  LDC.64 R8, c[0x0][0x380] ;  /* 0x0000e000ff087b82 */ /* 0x000ea20000000a00 */
[----:B------:R-:W-:Y:S01]  /*0930*/  IADD3 R13, PT, PT, -R5, R4, R0 ;  /* 0x00000004050d7210 */ /* 0x000fe20007ffe100 */
[----:B0-----:R-:W-:-:S06]  /*0940*/  IMAD R15, R4, UR5, R5 ;  /* 0x00000005040f7c24 */ /* 0x001fcc000f8e0205 */
[----:B------:R-:W0:Y:S01]  /*0950*/  LDC.64 R10, c[0x0][0x388] ;  /* 0x0000e200ff0a7b82 */ /* 0x000e220000000a00 */
[----:B--2---:R-:W-:-:S05]  /*0960*/  IMAD.WIDE R8, R13, 0x4, R8 ;  /* 0x000000040d087825 */ /* 0x004fca00078e0208 */
[----:B------:R-:W2:Y:S01]  /*0970*/  LDG.E R6, desc[UR16][R8.64] ;  /* 0x0000001008067981 */ /* 0x000ea2000c1e1900 */
[----:B0-----:R-:W-:-:S05]  /*0980*/  IMAD.WIDE R10, R15, 0x4, R10 ;  /* 0x000000040f0a7825 */ /* 0x001fca00078e020a */
[----:B------:R-:W2:Y:S01]  /*0990*/  LDG.E R12, desc[UR16][R10.64] ;  /* 0x000000100a0c7981 */ /* 0x000ea2000c1e1900 */
[----:B------:R-:W-:Y:S01]  /*09a0*/  MOV R13, UR5 ;  /* 0x00000005000d7c02 */ /* 0x000fe20008000f00 */
[----:B--2--5:R-:W-:-:S04]  /*09b0*/  IMAD R15, R6, R12, R7 ;  /* 0x0000000c060f7224 */ /* 0x024fc800078e0207 */
[----:B------:R-:W-:Y:S01]  /*09c0*/  IMAD.WIDE.U32 R12, R13, 0x4, R10 ;  /* 0x000000040d0c7825 */ /* 0x000fe200078e000a */
[----:B------:R2:W-:Y:S04]  /*09d0*/  STG.E desc[UR16][R2.64], R15 ;  /* 0x0000000f02007986 */ /* 0x0005e8000c101910 */
[----:B------:R-:W1:Y:S04]  /*09e0*/  LDG.E R6, desc[UR16][R8.64+0x4] ;  /* 0x0000041008067981 */ /* 0x000e68000c1e1900 */
[----:B------:R-:W1:Y:S01]  /*09f0*/  LDG.E R12, desc[UR16][R12.64] ;  /* 0x000000100c0c7981 */ /* 0x000e62000c1e1900 */
[----:B------:R-:W-:Y:S01]  /*0a00*/  IADD3 R4, PT, PT, R4, 0x2, RZ ;  /* 0x0000000204047810 */ /* 0x000fe20007ffe0ff */
[----:B-1----:R-:W-:-:S05]  /*0a10*/  IMAD R7, R6, R12, R15 ;  /* 0x0000000c06077224 */ /* 0x002fca00078e020f */
[----:B------:R2:W-:Y:S02]  /*0a20*/  STG.E desc[UR16][R2.64], R7 ;  /* 0x0000000702007986 */ /* 0x0005e4000c101910 */
.L_x_4:
[----:B------:R-:W-:-:S04]  /*0a30*/  ULOP3.LUT UR4, UR5, 0x1, URZ, 0xc0, !UPT ;  /* 0x0000000105047892 */ /* 0x000fc8000f8ec0ff */
[----:B------:R-:W-:-:S06]  /*0a40*/  UISETP.NE.U32.AND UP0, UPT, UR4, 0x1, UPT ;  /* 0x000000010400788c */ /* 0x000fcc000bf05070 */
[----:B------:R-:W-:-:S13]  /*0a50*/  PLOP3.LUT P0, PT, PT, PT, UP0, 0x80, 0x8 ;  /* 0x000000000008781c */ /* 0x000fda0003f0f008 */
[----:B------:R-:W-:Y:S05]  /*0a60*/  @P0 EXIT ;  /* 0x000000000000094d */ /* 0x000fea0003800000 */
[----:B------:R-:W3:Y:S01]  /*0a70*/  LDC.64 R8, c[0x0][0x380] ;  /* 0x0000e000ff087b82 */ /* 0x000ee20000000a00 */
[----:B------:R-:W-:Y:S01]  /*0a80*/  IADD3 R13, PT, PT, -R5, R4, R0 ;  /* 0x00000004050d7210 */ /* 0x000fe20007ffe100 */
[----:B0-2---:R-:W-:-:S06]  /*0a90*/  IMAD R15, R4, UR5, R5 ;  /* 0x00000005040f7c24 */ /* 0x005fcc000f8e0205 */
[----:B------:R-:W0:Y:S01]  /*0aa0*/  LDC.64 R10, c[0x0][0x388] ;  /* 0x0000e200ff0a7b82 */ /* 0x000e220000000a00 */
[----:B---3--:R-:W-:-:S06]  /*0ab0*/  IMAD.WIDE R4, R13, 0x4, R8 ;  /* 0x000000040d047825 */ /* 0x008fcc00078e0208 */
[----:B------:R-:W1:Y:S01]  /*0ac0*/  LDG.E R4, desc[UR16][R4.64] ;  /* 0x0000001004047981 */ /* 0x000e62000c1e1900 */
[----:B0-----:R-:W-:-:S06]  /*0ad0*/  IMAD.WIDE R8, R15, 0x4, R10 ;  /* 0x000000040f087825 */ /* 0x001fcc00078e020a */
[----:B------:R-:W1:Y:S02]  /*0ae0*/  LDG.E R8, desc[UR16][R8.64] ;  /* 0x0000001008087981 */ /* 0x000e64000c1e1900 */
[----:B-1---5:R-:W-:-:S05]  /*0af0*/  IMAD R7, R4, R8, R7 ;  /* 0x0000000804077224 */ /* 0x022fca00078e0207 */
[----:B------:R-:W-:Y:S01]  /*0b00*/  STG.E desc[UR16][R2.64], R7 ;  /* 0x0000000702007986 */ /* 0x000fe2000c101910 */
[----:B------:R-:W-:Y:S05]  /*0b10*/  EXIT ;  /* 0x000000000000794d */ /* 0x000fea0003800000 */
.L_x_5:
        /* <DEDUP_REMOVED lines=14> */
.L_x_7:


//--------------------- .nv.shared.reserved.0     --------------------------
	.section	.nv.shared.reserved.0,"aw",@nobits
	.weak		__nv_reservedSMEM_offset_0_alias
	.size		__nv_reservedSMEM_offset_0_alias, 0, 64
	.other		__nv_reservedSMEM_offset_0_alias,@"STO_CUDA_RESERVED_SHARED STV_DEFAULT"
__nv_reservedSMEM_offset_0_alias:
	.zero		0
	.zero		64


//--------------------- .nv.constant0._Z13gpu_transposePiS_i --------------------------
	.section	.nv.constant0._Z13gpu_transposePiS_i,"a",@progbits
	.sectionflags	@""
	.align	4
.nv.constant0._Z13gpu_transposePiS_i:
	.zero		916


//--------------------- .nv.constant0._Z9g_mat_mulPiS_S_i --------------------------
	.section	.nv.constant0._Z9g_mat_mulPiS_S_i,"a",@progbits
	.sectionflags	@""
	.align	4
.nv.constant0._Z9g_mat_mulPiS_S_i:
	.zero		924


//--------------------- SYMBOLS --------------------------

	.type		.nv.reservedSmem.offset0,@object
	.size		.nv.reservedSmem.offset0,0x4
